	.headerflags	@"EF_CUDA_TEXMODE_UNIFIED EF_CUDA_64BIT_ADDRESS EF_CUDA_ACCELERATORS EF_CUDA_SM90 EF_CUDA_VIRTUAL_SM(EF_CUDA_SM90)"
	.elftype	@"ET_EXEC"


//--------------------- .nv.info                  --------------------------
	.section	.nv.info,"",@"SHT_CUDA_INFO"
	.align	4


	//----- nvinfo : EIATTR_REGCOUNT
	.align		4
        /*0000*/ 	.byte	0x04, 0x2f
        /*0002*/ 	.short	(.L_3 - .L_2)
	.align		4
.L_2:
        /*0004*/ 	.word	index@(triton_poi_fused__native_batch_norm_legit_no_training_cat_relu_5)
        /*0008*/ 	.word	0x00000020


	//----- nvinfo : EIATTR_MIN_STACK_SIZE
	.align		4
.L_3:
        /*000c*/ 	.byte	0x04, 0x12
        /*000e*/ 	.short	(.L_5 - .L_4)
	.align		4
.L_4:
        /*0010*/ 	.word	index@(triton_poi_fused__native_batch_norm_legit_no_training_cat_relu_5)
        /*0014*/ 	.word	0x00000000


	//----- nvinfo : EIATTR_FRAME_SIZE
	.align		4
.L_5:
        /*0018*/ 	.byte	0x04, 0x11
        /*001a*/ 	.short	(.L_7 - .L_6)
	.align		4
.L_6:
        /*001c*/ 	.word	index@(triton_poi_fused__native_batch_norm_legit_no_training_cat_relu_5)
        /*0020*/ 	.word	0x00000000


	//----- nvinfo : EIATTR_MIN_STACK_SIZE
	.align		4
.L_7:
        /*0024*/ 	.byte	0x04, 0x12
        /*0026*/ 	.short	(.L_9 - .L_8)
	.align		4
.L_8:
        /*0028*/ 	.word	index@(triton_poi_fused__native_batch_norm_legit_no_training_cat_relu_5)
        /*002c*/ 	.word	0x00000000
.L_9:


//--------------------- .nv.info.triton_poi_fused__native_batch_norm_legit_no_training_cat_relu_5 --------------------------
	.section	.nv.info.triton_poi_fused__native_batch_norm_legit_no_training_cat_relu_5,"",@"SHT_CUDA_INFO"
	.sectionflags	@""
	.align	4


	//----- nvinfo : EIATTR_CUDA_API_VERSION
	.align		4
        /*0000*/ 	.byte	0x04, 0x37
        /*0002*/ 	.short	(.L_11 - .L_10)
.L_10:
        /*0004*/ 	.word	0x0000007c


	//----- nvinfo : EIATTR_KPARAM_INFO
	.align		4
.L_11:
        /*0008*/ 	.byte	0x04, 0x17
        /*000a*/ 	.short	(.L_13 - .L_12)
.L_12:
        /*000c*/ 	.word	0x00000000
        /*0010*/ 	.short	0x0008
        /*0012*/ 	.short	0x0040
        /*0014*/ 	.byte	0x00, 0xf0, 0x11, 0x00


	//----- nvinfo : EIATTR_KPARAM_INFO
	.align		4
.L_13:
        /*0018*/ 	.byte	0x04, 0x17
        /*001a*/ 	.short	(.L_15 - .L_14)
.L_14:
        /*001c*/ 	.word	0x00000000
        /*0020*/ 	.short	0x0007
        /*0022*/ 	.short	0x0038
        /*0024*/ 	.byte	0x00, 0xf4, 0x21, 0x00


	//----- nvinfo : EIATTR_KPARAM_INFO
	.align		4
.L_15:
        /*0028*/ 	.byte	0x04, 0x17
        /*002a*/ 	.short	(.L_17 - .L_16)
.L_16:
        /*002c*/ 	.word	0x00000000
        /*0030*/ 	.short	0x0006
        /*0032*/ 	.short	0x0030
        /*0034*/ 	.byte	0x00, 0xf4, 0x21, 0x00


	//----- nvinfo : EIATTR_KPARAM_INFO
	.align		4
.L_17:
        /*0038*/ 	.byte	0x04, 0x17
        /*003a*/ 	.short	(.L_19 - .L_18)
.L_18:
        /*003c*/ 	.word	0x00000000
        /*0040*/ 	.short	0x0005
        /*0042*/ 	.short	0x0028
        /*0044*/ 	.byte	0x00, 0xf4, 0x21, 0x00


	//----- nvinfo : EIATTR_KPARAM_INFO
	.align		4
.L_19:
        /*0048*/ 	.byte	0x04, 0x17
        /*004a*/ 	.short	(.L_21 - .L_20)
.L_20:
        /*004c*/ 	.word	0x00000000
        /*0050*/ 	.short	0x0004
        /*0052*/ 	.short	0x0020
        /*0054*/ 	.byte	0x00, 0xf4, 0x21, 0x00


	//----- nvinfo : EIATTR_KPARAM_INFO
	.align		4
.L_21:
        /*0058*/ 	.byte	0x04, 0x17
        /*005a*/ 	.short	(.L_23 - .L_22)
.L_22:
        /*005c*/ 	.word	0x00000000
        /*0060*/ 	.short	0x0003
        /*0062*/ 	.short	0x0018
        /*0064*/ 	.byte	0x00, 0xf4, 0x21, 0x00


	//----- nvinfo : EIATTR_KPARAM_INFO
	.align		4
.L_23:
        /*0068*/ 	.byte	0x04, 0x17
        /*006a*/ 	.short	(.L_25 - .L_24)
.L_24:
        /*006c*/ 	.word	0x00000000
        /*0070*/ 	.short	0x0002
        /*0072*/ 	.short	0x0010
        /*0074*/ 	.byte	0x00, 0xf4, 0x21, 0x00


	//----- nvinfo : EIATTR_KPARAM_INFO
	.align		4
.L_25:
        /*0078*/ 	.byte	0x04, 0x17
        /*007a*/ 	.short	(.L_27 - .L_26)
.L_26:
        /*007c*/ 	.word	0x00000000
        /*0080*/ 	.short	0x0001
        /*0082*/ 	.short	0x0008
        /*0084*/ 	.byte	0x00, 0xf4, 0x21, 0x00


	//----- nvinfo : EIATTR_KPARAM_INFO
	.align		4
.L_27:
        /*0088*/ 	.byte	0x04, 0x17
        /*008a*/ 	.short	(.L_29 - .L_28)
.L_28:
        /*008c*/ 	.word	0x00000000
        /*0090*/ 	.short	0x0000
        /*0092*/ 	.short	0x0000
        /*0094*/ 	.byte	0x00, 0xf4, 0x21, 0x00


	//----- nvinfo : EIATTR_SPARSE_MMA_MASK
	.align		4
.L_29:
        /*0098*/ 	.byte	0x03, 0x50
        /*009a*/ 	.short	0x0000


	//----- nvinfo : EIATTR_MAXREG_COUNT
	.align		4
        /*009c*/ 	.byte	0x03, 0x1b
        /*009e*/ 	.short	0x00ff


	//----- nvinfo : EIATTR_EXIT_INSTR_OFFSETS
	.align		4
        /*00a0*/ 	.byte	0x04, 0x1c
        /*00a2*/ 	.short	(.L_31 - .L_30)


	//   ....[0]....
.L_30:
        /*00a4*/ 	.word	0x00000980


	//   ....[1]....
        /*00a8*/ 	.word	0x000009a0


	//----- nvinfo : EIATTR_REQNTID
	.align		4
.L_31:
        /*00ac*/ 	.byte	0x04, 0x10
        /*00ae*/ 	.short	(.L_33 - .L_32)
.L_32:
        /*00b0*/ 	.word	0x00000080
        /*00b4*/ 	.word	0x00000001
        /*00b8*/ 	.word	0x00000001


	//----- nvinfo : EIATTR_CBANK_PARAM_SIZE
	.align		4
.L_33:
        /*00bc*/ 	.byte	0x03, 0x19
        /*00be*/ 	.short	0x0044


	//----- nvinfo : EIATTR_PARAM_CBANK
	.align		4
        /*00c0*/ 	.byte	0x04, 0x0a
        /*00c2*/ 	.short	(.L_35 - .L_34)
	.align		4
.L_34:
        /*00c4*/ 	.word	index@(.nv.constant0.triton_poi_fused__native_batch_norm_legit_no_training_cat_relu_5)
        /*00c8*/ 	.short	0x0210
        /*00ca*/ 	.short	0x0044


	//----- nvinfo : EIATTR_SW_WAR
	.align		4
.L_35:
        /*00cc*/ 	.byte	0x04, 0x36
        /*00ce*/ 	.short	(.L_37 - .L_36)
.L_36:
        /*00d0*/ 	.word	0x00000008
.L_37:


//--------------------- .nv.callgraph             --------------------------
	.section	.nv.callgraph,"",@"SHT_CUDA_CALLGRAPH"
	.align	4
	.sectionentsize	8
	.align		4
        /*0000*/ 	.word	0x00000000
	.align		4
        /*0004*/ 	.word	0xffffffff
	.align		4
        /*0008*/ 	.word	0x00000000
	.align		4
        /*000c*/ 	.word	0xfffffffe
	.align		4
        /*0010*/ 	.word	0x00000000
	.align		4
        /*0014*/ 	.word	0xfffffffd
	.align		4
        /*0018*/ 	.word	0x00000000
	.align		4
        /*001c*/ 	.word	0xfffffffc


//--------------------- .nv.constant4             --------------------------
	.section	.nv.constant4,"a",@progbits
	.align	8
	.align		8
.nv.constant4:
        /*0000*/ 	.dword	_$_str
	.align		8
        /*0008*/ 	.dword	_$_str_$_2


//--------------------- .text.triton_poi_fused__native_batch_norm_legit_no_training_cat_relu_5 --------------------------
	.section	.text.triton_poi_fused__native_batch_norm_legit_no_training_cat_relu_5,"ax",@progbits
	.align	128
        .global         triton_poi_fused__native_batch_norm_legit_no_training_cat_relu_5
        .type           triton_poi_fused__native_batch_norm_legit_no_training_cat_relu_5,@function
        .size           triton_poi_fused__native_batch_norm_legit_no_training_cat_relu_5,(.L_x_1 - triton_poi_fused__native_batch_norm_legit_no_training_cat_relu_5)
        .other          triton_poi_fused__native_batch_norm_legit_no_training_cat_relu_5,@"STO_CUDA_ENTRY STV_DEFAULT"
triton_poi_fused__native_batch_norm_legit_no_training_cat_relu_5:
.text.triton_poi_fused__native_batch_norm_legit_no_training_cat_relu_5:
[----:B------:R-:W0:Y:S01]  /*0000*/  LDC R1, c[0x0][0x28] ;  /* 0x00000a00ff017b82 */ /* 0x000e220000000800 */
[----:B------:R-:W1:Y:S07]  /*0010*/  S2R R0, SR_TID.X ;  /* 0x0000000000007919 */ /* 0x000e6e0000002100 */
[----:B------:R-:W2:Y:S01]  /*0020*/  LDC.64 R4, c[0x0][0x228] ;  /* 0x00008a00ff047b82 */ /* 0x000ea20000000a00 */
[----:B------:R-:W-:Y:S01]  /*0030*/  IMAD.MOV.U32 R2, RZ, RZ, RZ ;  /* 0x000000ffff027224 */ /* 0x000fe200078e00ff */
[----:B------:R-:W-:Y:S01]  /*0040*/  ULDC.64 UR4, c[0x0][0x208] ;  /* 0x0000820000047ab9 */ /* 0x000fe20000000a00 */
[----:B------:R-:W3:Y:S01]  /*0050*/  S2R R25, SR_CTAID.X ;  /* 0x0000000000197919 */ /* 0x000ee20000002500 */
[----:B------:R-:W-:Y:S01]  /*0060*/  IMAD.MOV.U32 R24, RZ, RZ, RZ ;  /* 0x000000ffff187224 */ /* 0x000fe200078e00ff */
[----:B------:R-:W-:-:S03]  /*0070*/  ULDC.64 UR6, c[0x0][0x218] ;  /* 0x0000860000067ab9 */ /* 0x000fc60000000a00 */
[----:B------:R-:W4:Y:S01]  /*0080*/  LDC.64 R12, c[0x0][0x220] ;  /* 0x00008800ff0c7b82 */ /* 0x000f220000000a00 */
[----:B------:R-:W-:-:S07]  /*0090*/  IMAD.MOV.U32 R14, RZ, RZ, 0x3e800000 ;  /* 0x3e800000ff0e7424 */ /* 0x000fce00078e00ff */
[----:B------:R-:W5:Y:S08]  /*00a0*/  LDC.64 R28, c[0x0][0x210] ;  /* 0x00008400ff1c7b82 */ /* 0x000f700000000a00 */
[----:B------:R-:W2:Y:S01]  /*00b0*/  LDC.64 R22, c[0x0][0x230] ;  /* 0x00008c00ff167b82 */ /* 0x000ea20000000a00 */
[----:B-1----:R-:W-:-:S07]  /*00c0*/  IMAD.SHL.U32 R0, R0, 0x4, RZ ;  /* 0x0000000400007824 */ /* 0x002fce00078e00ff */
[----:B------:R-:W1:Y:S01]  /*00d0*/  LDC.64 R26, c[0x0][0x238] ;  /* 0x00008e00ff1a7b82 */ /* 0x000e620000000a00 */
[----:B------:R-:W-:-:S05]  /*00e0*/  LOP3.LUT R0, R0, 0x1fc, RZ, 0xc0, !PT ;  /* 0x000001fc00007812 */ /* 0x000fca00078ec0ff */
[----:B---3--:R-:W-:-:S05]  /*00f0*/  IMAD R25, R25, 0x200, R0 ;  /* 0x0000020019197824 */ /* 0x008fca00078e0200 */
[----:B------:R-:W-:Y:S02]  /*0100*/  SHF.R.S32.HI R3, RZ, 0x1f, R25 ;  /* 0x0000001fff037819 */ /* 0x000fe40000011419 */
[----:B------:R-:W-:Y:S02]  /*0110*/  ISETP.GE.AND P0, PT, R25, 0xcc00, PT ;  /* 0x0000cc001900780c */ /* 0x000fe40003f06270 */
[----:B------:R-:W-:-:S04]  /*0120*/  LEA.HI R0, R3, R25, RZ, 0x6 ;  /* 0x0000001903007211 */ /* 0x000fc800078f30ff */
[----:B------:R-:W-:-:S05]  /*0130*/  SHF.R.S32.HI R3, RZ, 0x6, R0 ;  /* 0x00000006ff037819 */ /* 0x000fca0000011400 */
[----:B------:R-:W-:-:S05]  /*0140*/  IMAD.HI R2, R3, -0x5f5f5f5f, R2 ;  /* 0xa0a0a0a103027827 */ /* 0x000fca00078e0202 */
[----:B------:R-:W-:-:S04]  /*0150*/  SHF.R.U32.HI R7, RZ, 0x1f, R2 ;  /* 0x0000001fff077819 */ /* 0x000fc80000011602 */
[----:B------:R-:W-:-:S05]  /*0160*/  LEA.HI.SX32 R7, R2, R7, 0x19 ;  /* 0x0000000702077211 */ /* 0x000fca00078fcaff */
[----:B------:R-:W-:Y:S01]  /*0170*/  IMAD R11, R7, -0xcc, R3 ;  /* 0xffffff34070b7824 */ /* 0x000fe200078e0203 */
[----:B------:R-:W-:Y:S01]  /*0180*/  CS2R R6, SRZ ;  /* 0x0000000000067805 */ /* 0x000fe2000001ff00 */
[----:B------:R-:W-:Y:S02]  /*0190*/  IMAD.MOV.U32 R3, RZ, RZ, RZ ;  /* 0x000000ffff037224 */ /* 0x000fe400078e00ff */
[----:B--2---:R-:W-:-:S05]  /*01a0*/  IMAD.WIDE R4, R11, 0x4, R4 ;  /* 0x000000040b047825 */ /* 0x004fca00078e0204 */
[----:B------:R-:W2:Y:S04]  /*01b0*/  @!P0 LDG.E.EL R6, desc[UR4][R4.64] ;  /* 0x0000000404068981 */ /* 0x000ea8000c2e1900 */
[----:B------:R-:W3:Y:S04]  /*01c0*/  @!P0 LDG.E.EL R3, desc[UR4][R4.64] ;  /* 0x0000000404038981 */ /* 0x000ee8000c2e1900 */
[----:B------:R-:W5:Y:S01]  /*01d0*/  @!P0 LDG.E.EL R7, desc[UR4][R4.64] ;  /* 0x0000000404078981 */ /* 0x000f62000c2e1900 */
[----:B------:R-:W-:-:S06]  /*01e0*/  IMAD.MOV.U32 R2, RZ, RZ, RZ ;  /* 0x000000ffff027224 */ /* 0x000fcc00078e00ff */
[----:B------:R1:W5:Y:S02]  /*01f0*/  @!P0 LDG.E.EL R2, desc[UR4][R4.64] ;  /* 0x0000000404028981 */ /* 0x000364000c2e1900 */
[----:B-1----:R-:W-:-:S04]  /*0200*/  IMAD.HI R5, R25, -0x5f5f5f5f, R24 ;  /* 0xa0a0a0a119057827 */ /* 0x002fc800078e0218 */
[----:B----4-:R-:W-:-:S04]  /*0210*/  IMAD.WIDE R12, R11, 0x4, R12 ;  /* 0x000000040b0c7825 */ /* 0x010fc800078e020c */
[----:B0-----:R-:W-:-:S04]  /*0220*/  IMAD.WIDE R22, R11, 0x4, R22 ;  /* 0x000000040b167825 */ /* 0x001fc800078e0216 */
[----:B------:R-:W-:-:S05]  /*0230*/  IMAD.WIDE R26, R11, 0x4, R26 ;  /* 0x000000040b1a7825 */ /* 0x000fca00078e021a */
[----:B------:R-:W4:Y:S01]  /*0240*/  @!P0 LDG.E.EL R24, desc[UR4][R26.64] ;  /* 0x000000041a188981 */ /* 0x000f22000c2e1900 */
[----:B--2---:R-:W-:Y:S01]  /*0250*/  FADD R6, R6, 9.9999997473787516356e-06 ;  /* 0x3727c5ac06067421 */ /* 0x004fe20000000000 */
[----:B---3--:R-:W-:-:S03]  /*0260*/  FADD R3, R3, 9.9999997473787516356e-06 ;  /* 0x3727c5ac03037421 */ /* 0x008fc60000000000 */
[----:B------:R-:W0:Y:S01]  /*0270*/  MUFU.SQRT R10, R6 ;  /* 0x00000006000a7308 */ /* 0x000e220000002000 */
[----:B-----5:R-:W-:-:S07]  /*0280*/  FADD R7, R7, 9.9999997473787516356e-06 ;  /* 0x3727c5ac07077421 */ /* 0x020fce0000000000 */
[----:B------:R-:W1:Y:S08]  /*0290*/  MUFU.SQRT R8, R3 ;  /* 0x0000000300087308 */ /* 0x000e700000002000 */
[----:B------:R-:W2:Y:S01]  /*02a0*/  MUFU.SQRT R16, R7 ;  /* 0x0000000700107308 */ /* 0x000ea20000002000 */
[C---:B0-----:R-:W-:Y:S02]  /*02b0*/  FSETP.GT.AND P6, PT, R10.reuse, 8.50705917302346158658e+37, PT ;  /* 0x7e8000000a00780b */ /* 0x041fe40003fc4000 */
[----:B------:R-:W-:-:S02]  /*02c0*/  FSETP.GEU.AND P2, PT, R10, 1.175494350822287508e-38, PT ;  /* 0x008000000a00780b */ /* 0x000fc40003f4e000 */
[C---:B-1----:R-:W-:Y:S02]  /*02d0*/  FSETP.GT.AND P5, PT, R8.reuse, 8.50705917302346158658e+37, PT ;  /* 0x7e8000000800780b */ /* 0x042fe40003fa4000 */
[----:B------:R-:W-:Y:S02]  /*02e0*/  FSETP.GEU.AND P3, PT, R8, 1.175494350822287508e-38, PT ;  /* 0x008000000800780b */ /* 0x000fe40003f6e000 */
[C---:B--2---:R-:W-:Y:S02]  /*02f0*/  FSETP.GT.AND P4, PT, R16.reuse, 8.50705917302346158658e+37, PT ;  /* 0x7e8000001000780b */ /* 0x044fe40003f84000 */
[----:B------:R-:W-:-:S03]  /*0300*/  FSETP.GEU.AND P1, PT, R16, 1.175494350822287508e-38, PT ;  /* 0x008000001000780b */ /* 0x000fc60003f2e000 */
[----:B------:R-:W-:-:S04]  /*0310*/  @P6 FMUL R10, R10, 0.25 ;  /* 0x3e8000000a0a6820 */ /* 0x000fc80000400000 */
[----:B------:R-:W-:Y:S01]  /*0320*/  @P5 FMUL R8, R8, 0.25 ;  /* 0x3e80000008085820 */ /* 0x000fe20000400000 */
[----:B------:R-:W-:Y:S01]  /*0330*/  @!P2 FMUL R10, R10, 16777216 ;  /* 0x4b8000000a0aa820 */ /* 0x000fe20000400000 */
[----:B------:R-:W-:Y:S01]  /*0340*/  SHF.R.U32.HI R6, RZ, 0x1f, R5 ;  /* 0x0000001fff067819 */ /* 0x000fe20000011605 */
[----:B------:R-:W-:Y:S01]  /*0350*/  FADD R2, R2, 9.9999997473787516356e-06 ;  /* 0x3727c5ac02027421 */ /* 0x000fe20000000000 */
[----:B------:R-:W-:Y:S01]  /*0360*/  @!P3 FMUL R8, R8, 16777216 ;  /* 0x4b8000000808b820 */ /* 0x000fe20000400000 */
[----:B------:R-:W-:Y:S01]  /*0370*/  @P4 FMUL R16, R16, 0.25 ;  /* 0x3e80000010104820 */ /* 0x000fe20000400000 */
[----:B------:R-:W-:Y:S01]  /*0380*/  MUFU.RCP R4, R10 ;  /* 0x0000000a00047308 */ /* 0x000fe20000001000 */
[----:B------:R-:W-:Y:S02]  /*0390*/  LEA.HI.SX32 R9, R5, R6, 0x13 ;  /* 0x0000000605097211 */ /* 0x000fe400078f9aff */
[----:B------:R-:W-:Y:S01]  /*03a0*/  @!P1 FMUL R16, R16, 16777216 ;  /* 0x4b80000010109820 */ /* 0x000fe20000400000 */
[----:B------:R-:W-:-:S04]  /*03b0*/  LOP3.LUT R7, R0, 0xffffffc0, RZ, 0xc0, !PT ;  /* 0xffffffc000077812 */ /* 0x000fc800078ec0ff */
[----:B------:R-:W0:Y:S01]  /*03c0*/  MUFU.SQRT R10, R2 ;  /* 0x00000002000a7308 */ /* 0x000e220000002000 */
[----:B------:R-:W-:Y:S01]  /*03d0*/  IMAD R0, R9, -0x3300, R25 ;  /* 0xffffcd0009007824 */ /* 0x000fe200078e0219 */
[----:B------:R-:W-:-:S06]  /*03e0*/  FSEL R6, R14, 1, P5 ;  /* 0x3f8000000e067808 */ /* 0x000fcc0002800000 */
[----:B------:R-:W1:Y:S01]  /*03f0*/  MUFU.RCP R3, R8 ;  /* 0x0000000800037308 */ /* 0x000e620000001000 */
[----:B------:R-:W-:Y:S01]  /*0400*/  IMAD R15, R9, 0x2680, R0 ;  /* 0x00002680090f7824 */ /* 0x000fe200078e0200 */
[----:B------:R-:W-:-:S06]  /*0410*/  FSEL R17, R14, 1, P6 ;  /* 0x3f8000000e117808 */ /* 0x000fcc0003000000 */
[----:B------:R2:W3:Y:S01]  /*0420*/  MUFU.RCP R5, R16 ;  /* 0x0000001000057308 */ /* 0x0004e20000001000 */
[----:B------:R-:W-:Y:S02]  /*0430*/  IMAD.IADD R7, R25, 0x1, -R7 ;  /* 0x0000000119077824 */ /* 0x000fe400078e0a07 */
[----:B------:R-:W-:Y:S02]  /*0440*/  IMAD R9, R9, 0xc80, RZ ;  /* 0x00000c8009097824 */ /* 0x000fe400078e02ff */
[----:B------:R-:W-:Y:S01]  /*0450*/  IMAD.SHL.U32 R0, R11, 0x40, RZ ;  /* 0x000000400b007824 */ /* 0x000fe200078e00ff */
[----:B--2---:R-:W-:Y:S01]  /*0460*/  FSEL R16, R14, 1, P4 ;  /* 0x3f8000000e107808 */ /* 0x004fe20002000000 */
[----:B------:R-:W-:Y:S01]  /*0470*/  @!P3 FMUL R6, R6, 16777216 ;  /* 0x4b8000000606b820 */ /* 0x000fe20000400000 */
[----:B------:R-:W-:Y:S02]  /*0480*/  @!P2 FMUL R17, R17, 16777216 ;  /* 0x4b8000001111a820 */ /* 0x000fe40000400000 */
[--C-:B------:R-:W-:Y:S01]  /*0490*/  IADD3 R8, P5, P6, R0, R7, R9.reuse ;  /* 0x0000000700087210 */ /* 0x100fe20007ebe009 */
[----:B------:R-:W-:Y:S01]  /*04a0*/  @!P1 FMUL R16, R16, 16777216 ;  /* 0x4b80000010109820 */ /* 0x000fe20000400000 */
[----:B------:R-:W-:-:S02]  /*04b0*/  SHF.R.S32.HI R18, RZ, 0x1f, R9 ;  /* 0x0000001fff127819 */ /* 0x000fc40000011409 */
[----:B0-----:R-:W-:Y:S02]  /*04c0*/  FSETP.GT.AND P2, PT, R10, 8.50705917302346158658e+37, PT ;  /* 0x7e8000000a00780b */ /* 0x001fe40003f44000 */
[----:B------:R-:W-:Y:S02]  /*04d0*/  ISETP.GE.AND P3, PT, R11, 0x9a, PT ;  /* 0x0000009a0b00780c */ /* 0x000fe40003f66270 */
[----:B------:R-:W-:Y:S01]  /*04e0*/  SHF.R.S32.HI R9, RZ, 0x1f, R0 ;  /* 0x0000001fff097819 */ /* 0x000fe20000011400 */
[----:B-1----:R-:W-:Y:S01]  /*04f0*/  FMUL R0, R3, R6 ;  /* 0x0000000603007220 */ /* 0x002fe20000400000 */
[----:B------:R-:W-:Y:S01]  /*0500*/  SHF.R.S32.HI R19, RZ, 0x1f, R7 ;  /* 0x0000001fff137819 */ /* 0x000fe20000011407 */
[----:B------:R-:W-:Y:S01]  /*0510*/  FMUL R2, R4, R17 ;  /* 0x0000001104027220 */ /* 0x000fe20000400000 */
[----:B---3--:R-:W-:Y:S01]  /*0520*/  FMUL R3, R5, R16 ;  /* 0x0000001005037220 */ /* 0x008fe20000400000 */
[----:B------:R-:W-:Y:S02]  /*0530*/  CS2R R4, SRZ ;  /* 0x0000000000047805 */ /* 0x000fe4000001ff00 */
[----:B------:R-:W-:-:S02]  /*0540*/  FSETP.GEU.AND P4, PT, R10, 1.175494350822287508e-38, PT ;  /* 0x008000000a00780b */ /* 0x000fc40003f8e000 */
[----:B------:R-:W-:Y:S02]  /*0550*/  CS2R R6, SRZ ;  /* 0x0000000000067805 */ /* 0x000fe4000001ff00 */
[----:B------:R-:W-:Y:S01]  /*0560*/  ISETP.LT.AND P1, PT, R25, 0xcc00, !P3 ;  /* 0x0000cc001900780c */ /* 0x000fe20005f21270 */
[----:B------:R-:W-:Y:S01]  /*0570*/  IMAD.WIDE R28, R15, 0x4, R28 ;  /* 0x000000040f1c7825 */ /* 0x000fe200078e021c */
[----:B------:R-:W-:Y:S01]  /*0580*/  FSEL R21, R14, 1, P2 ;  /* 0x3f8000000e157808 */ /* 0x000fe20001000000 */
[----:B------:R-:W2:Y:S01]  /*0590*/  @!P0 LDG.E.EL R5, desc[UR4][R12.64] ;  /* 0x000000040c058981 */ /* 0x000ea2000c2e1900 */
[----:B------:R-:W-:-:S03]  /*05a0*/  CS2R R14, SRZ ;  /* 0x00000000000e7805 */ /* 0x000fc6000001ff00 */
[----:B------:R-:W3:Y:S01]  /*05b0*/  @!P0 LDG.E.EL R4, desc[UR4][R12.64] ;  /* 0x000000040c048981 */ /* 0x000ee2000c2e1900 */
[----:B------:R-:W-:-:S03]  /*05c0*/  @P2 FMUL R10, R10, 0.25 ;  /* 0x3e8000000a0a2820 */ /* 0x000fc60000400000 */
[----:B------:R-:W5:Y:S04]  /*05d0*/  @!P0 LDG.E.EL R7, desc[UR4][R12.64] ;  /* 0x000000040c078981 */ /* 0x000f68000c2e1900 */
[----:B------:R0:W2:Y:S01]  /*05e0*/  @!P0 LDG.E.EL R6, desc[UR4][R12.64] ;  /* 0x000000040c068981 */ /* 0x0000a2000c2e1900 */
[----:B------:R-:W-:Y:S01]  /*05f0*/  ISETP.GT.AND P2, PT, R11, 0x99, !P0 ;  /* 0x000000990b00780c */ /* 0x000fe20004744270 */
[----:B------:R-:W-:Y:S01]  /*0600*/  @!P4 FMUL R10, R10, 16777216 ;  /* 0x4b8000000a0ac820 */ /* 0x000fe20000400000 */
[----:B------:R-:W-:Y:S01]  /*0610*/  @!P4 FMUL R21, R21, 16777216 ;  /* 0x4b8000001515c820 */ /* 0x000fe20000400000 */
[----:B0-----:R-:W-:Y:S02]  /*0620*/  CS2R R12, SRZ ;  /* 0x00000000000c7805 */ /* 0x001fe4000001ff00 */
[----:B------:R-:W-:-:S04]  /*0630*/  IADD3.X R9, R9, R19, R18, P5, P6 ;  /* 0x0000001309097210 */ /* 0x000fc80002fec412 */
[----:B------:R0:W2:Y:S01]  /*0640*/  @P1 LDG.E.128 R12, desc[UR4][R28.64] ;  /* 0x000000041c0c1981 */ /* 0x0000a2000c1e1d00 */
[----:B------:R1:W4:Y:S01]  /*0650*/  MUFU.RCP R20, R10 ;  /* 0x0000000a00147308 */ /* 0x0003220000001000 */
[C---:B0-----:R-:W-:Y:S02]  /*0660*/  LEA R28, P4, R8.reuse, UR6, 0x2 ;  /* 0x00000006081c7c11 */ /* 0x041fe4000f8810ff */
[----:B-1----:R-:W-:Y:S02]  /*0670*/  CS2R R10, SRZ ;  /* 0x00000000000a7805 */ /* 0x002fe4000001ff00 */
[----:B------:R-:W-:Y:S02]  /*0680*/  LEA.HI.X R29, R8, UR7, R9, 0x2, P4 ;  /* 0x00000007081d7c11 */ /* 0x000fe4000a0f1409 */
[----:B------:R-:W-:-:S06]  /*0690*/  CS2R R8, SRZ ;  /* 0x0000000000087805 */ /* 0x000fcc000001ff00 */
[----:B------:R-:W3:Y:S01]  /*06a0*/  @P2 LDG.E.128 R8, desc[UR4][R28.64+-0x9a00] ;  /* 0xff6600041c082981 */ /* 0x000ee2000c1e1d00 */
[----:B------:R-:W-:Y:S02]  /*06b0*/  CS2R R16, SRZ ;  /* 0x0000000000107805 */ /* 0x000fe4000001ff00 */
[----:B------:R-:W-:Y:S01]  /*06c0*/  CS2R R18, SRZ ;  /* 0x0000000000127805 */ /* 0x000fe2000001ff00 */
[----:B----4-:R-:W-:Y:S01]  /*06d0*/  FMUL R20, R20, R21 ;  /* 0x0000001514147220 */ /* 0x010fe20000400000 */
[----:B------:R-:W-:Y:S02]  /*06e0*/  IMAD.MOV.U32 R21, RZ, RZ, RZ ;  /* 0x000000ffff157224 */ /* 0x000fe400078e00ff */
[----:B------:R-:W4:Y:S04]  /*06f0*/  @!P0 LDG.E.EL R16, desc[UR4][R22.64] ;  /* 0x0000000416108981 */ /* 0x000f28000c2e1900 */
[----:B------:R-:W4:Y:S04]  /*0700*/  @!P0 LDG.E.EL R17, desc[UR4][R22.64] ;  /* 0x0000000416118981 */ /* 0x000f28000c2e1900 */
[----:B------:R-:W4:Y:S04]  /*0710*/  @!P0 LDG.E.EL R18, desc[UR4][R22.64] ;  /* 0x0000000416128981 */ /* 0x000f28000c2e1900 */
[----:B------:R0:W4:Y:S04]  /*0720*/  @!P0 LDG.E.EL R19, desc[UR4][R22.64] ;  /* 0x0000000416138981 */ /* 0x000128000c2e1900 */
[----:B------:R-:W4:Y:S01]  /*0730*/  @!P0 LDG.E.EL R21, desc[UR4][R26.64] ;  /* 0x000000041a158981 */ /* 0x000f22000c2e1900 */
[----:B0-----:R-:W-:-:S06]  /*0740*/  CS2R R22, SRZ ;  /* 0x0000000000167805 */ /* 0x001fcc000001ff00 */
[----:B------:R-:W4:Y:S04]  /*0750*/  @!P0 LDG.E.EL R22, desc[UR4][R26.64] ;  /* 0x000000041a168981 */ /* 0x000f28000c2e1900 */
[----:B------:R0:W4:Y:S02]  /*0760*/  @!P0 LDG.E.EL R23, desc[UR4][R26.64] ;  /* 0x000000041a178981 */ /* 0x000124000c2e1900 */
[----:B0-----:R-:W0:Y:S02]  /*0770*/  LDC.64 R26, c[0x0][0x248] ;  /* 0x00009200ff1a7b82 */ /* 0x001e240000000a00 */
[----:B0-----:R-:W-:Y:S01]  /*0780*/  IMAD.WIDE R26, R25, 0x4, R26 ;  /* 0x00000004191a7825 */ /* 0x001fe200078e021a */
[----:B--2---:R-:W-:Y:S02]  /*0790*/  SEL R12, R12, RZ, P1 ;  /* 0x000000ff0c0c7207 */ /* 0x004fe40000800000 */
[----:B------:R-:W-:-:S02]  /*07a0*/  SEL R13, R13, RZ, P1 ;  /* 0x000000ff0d0d7207 */ /* 0x000fc40000800000 */
[----:B------:R-:W-:Y:S02]  /*07b0*/  SEL R15, R15, RZ, P1 ;  /* 0x000000ff0f0f7207 */ /* 0x000fe40000800000 */
[----:B------:R-:W-:Y:S02]  /*07c0*/  SEL R14, R14, RZ, P1 ;  /* 0x000000ff0e0e7207 */ /* 0x000fe40000800000 */
[----:B---3--:R-:W-:Y:S02]  /*07d0*/  @P3 SEL R12, R8, RZ, P2 ;  /* 0x000000ff080c3207 */ /* 0x008fe40001000000 */
[----:B------:R-:W-:Y:S02]  /*07e0*/  @P3 SEL R13, R9, RZ, P2 ;  /* 0x000000ff090d3207 */ /* 0x000fe40001000000 */
[----:B------:R-:W0:Y:S01]  /*07f0*/  LDC.64 R8, c[0x0][0x240] ;  /* 0x00009000ff087b82 */ /* 0x000e220000000a00 */
[----:B------:R-:W-:Y:S02]  /*0800*/  @P3 SEL R15, R11, RZ, P2 ;  /* 0x000000ff0b0f3207 */ /* 0x000fe40001000000 */
[----:B------:R-:W-:Y:S01]  /*0810*/  @P3 SEL R14, R10, RZ, P2 ;  /* 0x000000ff0a0e3207 */ /* 0x000fe20001000000 */
[----:B------:R-:W-:-:S02]  /*0820*/  FADD R5, R12, -R5 ;  /* 0x800000050c057221 */ /* 0x000fc40000000000 */
[----:B------:R-:W-:Y:S02]  /*0830*/  FADD R11, R15, -R6 ;  /* 0x800000060f0b7221 */ /* 0x000fe40000000000 */
[----:B-----5:R-:W-:Y:S01]  /*0840*/  FADD R6, R14, -R7 ;  /* 0x800000070e067221 */ /* 0x020fe20000000000 */
[----:B------:R-:W-:Y:S01]  /*0850*/  FADD R7, R13, -R4 ;  /* 0x800000040d077221 */ /* 0x000fe20000000000 */
[----:B------:R-:W-:Y:S01]  /*0860*/  FMUL R11, R20, R11 ;  /* 0x0000000b140b7220 */ /* 0x000fe20000400000 */
[----:B------:R-:W-:Y:S01]  /*0870*/  FMUL R0, R0, R5 ;  /* 0x0000000500007220 */ /* 0x000fe20000400000 */
[----:B------:R-:W-:Y:S01]  /*0880*/  FMUL R6, R3, R6 ;  /* 0x0000000603067220 */ /* 0x000fe20000400000 */
[----:B------:R-:W-:Y:S01]  /*0890*/  FMUL R7, R2, R7 ;  /* 0x0000000702077220 */ /* 0x000fe20000400000 */
[----:B----4-:R-:W-:Y:S01]  /*08a0*/  FFMA R11, R11, R19, R24 ;  /* 0x000000130b0b7223 */ /* 0x010fe20000000018 */
[----:B------:R-:W-:-:S04]  /*08b0*/  FFMA R0, R0, R16, R21 ;  /* 0x0000001000007223 */ /* 0x000fc80000000015 */
[----:B------:R-:W-:Y:S01]  /*08c0*/  FSETP.GEU.AND P1, PT, R11, RZ, PT ;  /* 0x000000ff0b00720b */ /* 0x000fe20003f2e000 */
[----:B0-----:R-:W-:Y:S01]  /*08d0*/  IMAD.WIDE R8, R25, 0x4, R8 ;  /* 0x0000000419087825 */ /* 0x001fe200078e0208 */
[----:B------:R-:W-:-:S03]  /*08e0*/  FSETP.GEU.AND P4, PT, R0, RZ, PT ;  /* 0x000000ff0000720b */ /* 0x000fc60003f8e000 */
[----:B------:R-:W-:Y:S01]  /*08f0*/  FFMA R7, R7, R17, R22 ;  /* 0x0000001107077223 */ /* 0x000fe20000000016 */
[----:B------:R-:W-:-:S04]  /*0900*/  FFMA R6, R6, R18, R23 ;  /* 0x0000001206067223 */ /* 0x000fc80000000017 */
[----:B------:R-:W-:Y:S01]  /*0910*/  FSETP.GEU.AND P3, PT, R7, RZ, PT ;  /* 0x000000ff0700720b */ /* 0x000fe20003f6e000 */
[----:B------:R0:W-:Y:S01]  /*0920*/  @!P0 STG.E.128 desc[UR4][R8.64], R12 ;  /* 0x0000000c08008986 */ /* 0x0001e2000c101d04 */
[C---:B------:R-:W-:Y:S02]  /*0930*/  FSETP.GEU.AND P2, PT, R6.reuse, RZ, PT ;  /* 0x000000ff0600720b */ /* 0x040fe40003f4e000 */
[----:B------:R-:W-:Y:S02]  /*0940*/  SEL R19, R11, RZ, P1 ;  /* 0x000000ff0b137207 */ /* 0x000fe40000800000 */
[----:B------:R-:W-:Y:S02]  /*0950*/  SEL R18, R6, RZ, P2 ;  /* 0x000000ff06127207 */ /* 0x000fe40001000000 */
[----:B------:R-:W-:Y:S02]  /*0960*/  SEL R17, R7, RZ, P3 ;  /* 0x000000ff07117207 */ /* 0x000fe40001800000 */
[----:B------:R-:W-:Y:S01]  /*0970*/  SEL R16, R0, RZ, P4 ;  /* 0x000000ff00107207 */ /* 0x000fe20002000000 */
[----:B0-----:R-:W-:Y:S06]  /*0980*/  @P0 EXIT ;  /* 0x000000000000094d */ /* 0x001fec0003800000 */
[----:B------:R-:W-:Y:S01]  /*0990*/  STG.E.128 desc[UR4][R26.64], R16 ;  /* 0x000000101a007986 */ /* 0x000fe2000c101d04 */
[----:B------:R-:W-:Y:S05]  /*09a0*/  EXIT ;  /* 0x000000000000794d */ /* 0x000fea0003800000 */
.L_x_0:
[----:B------:R-:W-:-:S00]  /*09b0*/  BRA `(.L_x_0) ;  /* 0xfffffffc00fc7947 */ /* 0x000fc0000383ffff */
[----:B------:R-:W-:-:S00]  /*09c0*/  NOP ;  /* 0x0000000000007918 */ /* 0x000fc00000000000 */
        /* <DEDUP_REMOVED lines=11> */
.L_x_1:


//--------------------- .nv.global.init           --------------------------
	.section	.nv.global.init,"aw",@progbits
.nv.global.init:
	.type		_$_str,@object
	.size		_$_str,(_$_str_$_2 - _$_str)
_$_str:
        /*0000*/ 	.byte	0x5f, 0x5f, 0x43, 0x55, 0x44, 0x41, 0x5f, 0x46, 0x54, 0x5a, 0x00
	.type		_$_str_$_2,@object
	.size		_$_str_$_2,(.L_1 - _$_str_$_2)
_$_str_$_2:
        /*000b*/ 	.byte	0x5f, 0x5f, 0x43, 0x55, 0x44, 0x41, 0x5f, 0x50, 0x52, 0x45, 0x43, 0x5f, 0x53, 0x51, 0x52, 0x54
        /*001b*/ 	.byte	0x00
.L_1:


//--------------------- .nv.constant0.triton_poi_fused__native_batch_norm_legit_no_training_cat_relu_5 --------------------------
	.section	.nv.constant0.triton_poi_fused__native_batch_norm_legit_no_training_cat_relu_5,"a",@progbits
	.sectionflags	@""
	.align	4
.nv.constant0.triton_poi_fused__native_batch_norm_legit_no_training_cat_relu_5:
	.zero		596
